//
// Generated by NVIDIA NVVM Compiler
//
// Compiler Build ID: CL-36424714
// Cuda compilation tools, release 13.0, V13.0.88
// Based on NVVM 20.0.0
//

.version 9.0
.target sm_100
.address_size 64

	// .globl	_Z15atomic_add_testPfPiS_ii

.visible .entry _Z15atomic_add_testPfPiS_ii(
	.param .u64 .ptr .align 1 _Z15atomic_add_testPfPiS_ii_param_0,
	.param .u64 .ptr .align 1 _Z15atomic_add_testPfPiS_ii_param_1,
	.param .u64 .ptr .align 1 _Z15atomic_add_testPfPiS_ii_param_2,
	.param .u32 _Z15atomic_add_testPfPiS_ii_param_3,
	.param .u32 _Z15atomic_add_testPfPiS_ii_param_4
)
{
	.reg .pred 	%p<3>;
	.reg .b32 	%r<12>;
	.reg .b32 	%f<3>;
	.reg .b64 	%rd<12>;

	ld.param.u64 	%rd4, [_Z15atomic_add_testPfPiS_ii_param_0];
	ld.param.u64 	%rd5, [_Z15atomic_add_testPfPiS_ii_param_1];
	ld.param.u64 	%rd6, [_Z15atomic_add_testPfPiS_ii_param_2];
	ld.param.u32 	%r6, [_Z15atomic_add_testPfPiS_ii_param_3];
	mov.u32 	%r7, %tid.x;
	mov.u32 	%r8, %ctaid.x;
	mov.u32 	%r1, %ntid.x;
	mad.lo.s32 	%r11, %r8, %r1, %r7;
	setp.ge.s32 	%p1, %r11, %r6;
	@%p1 bra 	$L__BB0_3;
	mov.u32 	%r9, %nctaid.x;
	mul.lo.s32 	%r3, %r1, %r9;
	cvta.to.global.u64 	%rd1, %rd5;
	cvta.to.global.u64 	%rd2, %rd4;
	cvta.to.global.u64 	%rd3, %rd6;
$L__BB0_2:
	mul.wide.s32 	%rd7, %r11, 4;
	add.s64 	%rd8, %rd1, %rd7;
	ld.global.u32 	%r10, [%rd8];
	mul.wide.s32 	%rd9, %r10, 4;
	add.s64 	%rd10, %rd3, %rd9;
	add.s64 	%rd11, %rd2, %rd7;
	ld.global.f32 	%f1, [%rd11];
	atom.global.add.f32 	%f2, [%rd10], %f1;
	add.s32 	%r11, %r11, %r3;
	setp.lt.s32 	%p2, %r11, %r6;
	@%p2 bra 	$L__BB0_2;
$L__BB0_3:
	ret;

}


// ===== COMPILED SASS (sm_100) =====

	.target	sm_100

	.elftype	@"ET_EXEC"


//--------------------- .note.nv.tkinfo           --------------------------
	.section	.note.nv.tkinfo,"",@"SHT_NOTE"
	.sectionflags	@"SHF_NOTE_NV_TKINFO"
	.tkinfo
        /*0018*/ 	.word	0x00000002
        /*0030*/ 	.string	""
        /*0030*/ 	.string	"ptxas"
        /*0030*/ 	.string	"Cuda compilation tools, release 13.0, V13.0.88"
        /*0030*/ 	.string	"Build cuda_13.0.r13.0/compiler.36424714_0"
        /*0030*/ 	.string	"-arch sm_100 -m 64 "



//--------------------- .note.nv.cuinfo           --------------------------
	.section	.note.nv.cuinfo,"",@"SHT_NOTE"
	.sectionflags	@"SHF_NOTE_NV_CUINFO"
        /*0018*/ 	.short	0x0002
        /*001a*/ 	.short	0x0064
        /*001c*/ 	.short	0x0082
	.zero		2


//--------------------- .nv.info                  --------------------------
	.section	.nv.info,"",@"SHT_CUDA_INFO"
	.align	4


	//----- nvinfo : EIATTR_REGCOUNT
	.align		4
        /*0000*/ 	.byte	0x04, 0x2f
        /*0002*/ 	.short	(.L_1 - .L_0)
	.align		4
.L_0:
        /*0004*/ 	.word	index@(_Z15atomic_add_testPfPiS_ii)
        /*0008*/ 	.word	0x00000012


	//----- nvinfo : EIATTR_FRAME_SIZE
	.align		4
.L_1:
        /*000c*/ 	.byte	0x04, 0x11
        /*000e*/ 	.short	(.L_3 - .L_2)
	.align		4
.L_2:
        /*0010*/ 	.word	index@(_Z15atomic_add_testPfPiS_ii)
        /*0014*/ 	.word	0x00000000


	//----- nvinfo : EIATTR_MIN_STACK_SIZE
	.align		4
.L_3:
        /*0018*/ 	.byte	0x04, 0x12
        /*001a*/ 	.short	(.L_5 - .L_4)
	.align		4
.L_4:
        /*001c*/ 	.word	index@(_Z15atomic_add_testPfPiS_ii)
        /*0020*/ 	.word	0x00000000
.L_5:


//--------------------- .nv.compat                --------------------------
	.section	.nv.compat,"",@"SHT_CUDA_COMPAT_INFO"
	.align	4
        /*0000*/ 	.byte	0x02, 0x09, 0x00, 0x00, 0x02, 0x02, 0x01, 0x00, 0x02, 0x05, 0x05, 0x00, 0x03, 0x07, 0x01, 0x01
        /*0010*/ 	.byte	0x02, 0x03, 0x00, 0x00, 0x02, 0x06, 0x01, 0x00, 0x04, 0x0b, 0x08, 0x00, 0x09, 0x00, 0x00, 0x00
        /*0020*/ 	.byte	0x00, 0x00, 0x00, 0x00


//--------------------- .nv.info._Z15atomic_add_testPfPiS_ii --------------------------
	.section	.nv.info._Z15atomic_add_testPfPiS_ii,"",@"SHT_CUDA_INFO"
	.sectionflags	@""
	.align	4


	//----- nvinfo : EIATTR_CUDA_API_VERSION
	.align		4
        /*0000*/ 	.byte	0x04, 0x37
        /*0002*/ 	.short	(.L_7 - .L_6)
.L_6:
        /*0004*/ 	.word	0x00000082


	//----- nvinfo : EIATTR_KPARAM_INFO
	.align		4
.L_7:
        /*0008*/ 	.byte	0x04, 0x17
        /*000a*/ 	.short	(.L_9 - .L_8)
.L_8:
        /*000c*/ 	.word	0x00000000
        /*0010*/ 	.short	0x0004
        /*0012*/ 	.short	0x001c
        /*0014*/ 	.byte	0x00, 0xf0, 0x11, 0x00


	//----- nvinfo : EIATTR_KPARAM_INFO
	.align		4
.L_9:
        /*0018*/ 	.byte	0x04, 0x17
        /*001a*/ 	.short	(.L_11 - .L_10)
.L_10:
        /*001c*/ 	.word	0x00000000
        /*0020*/ 	.short	0x0003
        /*0022*/ 	.short	0x0018
        /*0024*/ 	.byte	0x00, 0xf0, 0x11, 0x00


	//----- nvinfo : EIATTR_KPARAM_INFO
	.align		4
.L_11:
        /*0028*/ 	.byte	0x04, 0x17
        /*002a*/ 	.short	(.L_13 - .L_12)
.L_12:
        /*002c*/ 	.word	0x00000000
        /*0030*/ 	.short	0x0002
        /*0032*/ 	.short	0x0010
        /*0034*/ 	.byte	0x00, 0xf5, 0x21, 0x00


	//----- nvinfo : EIATTR_KPARAM_INFO
	.align		4
.L_13:
        /*0038*/ 	.byte	0x04, 0x17
        /*003a*/ 	.short	(.L_15 - .L_14)
.L_14:
        /*003c*/ 	.word	0x00000000
        /*0040*/ 	.short	0x0001
        /*0042*/ 	.short	0x0008
        /*0044*/ 	.byte	0x00, 0xf5, 0x21, 0x00


	//----- nvinfo : EIATTR_KPARAM_INFO
	.align		4
.L_15:
        /*0048*/ 	.byte	0x04, 0x17
        /*004a*/ 	.short	(.L_17 - .L_16)
.L_16:
        /*004c*/ 	.word	0x00000000
        /*0050*/ 	.short	0x0000
        /*0052*/ 	.short	0x0000
        /*0054*/ 	.byte	0x00, 0xf5, 0x21, 0x00


	//----- nvinfo : EIATTR_SPARSE_MMA_MASK
	.align		4
.L_17:
        /*0058*/ 	.byte	0x03, 0x50
        /*005a*/ 	.short	0x0000


	//----- nvinfo : EIATTR_MAXREG_COUNT
	.align		4
        /*005c*/ 	.byte	0x03, 0x1b
        /*005e*/ 	.short	0x00ff


	//----- nvinfo : EIATTR_MERCURY_ISA_VERSION
	.align		4
        /*0060*/ 	.byte	0x03, 0x5f
        /*0062*/ 	.short	0x0101


	//----- nvinfo : EIATTR_VRC_CTA_INIT_COUNT
	.align		4
        /*0064*/ 	.byte	0x02, 0x4a
	.zero		1
	.zero		1


	//----- nvinfo : EIATTR_EXIT_INSTR_OFFSETS
	.align		4
        /*0068*/ 	.byte	0x04, 0x1c
        /*006a*/ 	.short	(.L_19 - .L_18)


	//   ....[0]....
.L_18:
        /*006c*/ 	.word	0x00000070


	//   ....[1]....
        /*0070*/ 	.word	0x00000170


	//----- nvinfo : EIATTR_CRS_STACK_SIZE
	.align		4
.L_19:
        /*0074*/ 	.byte	0x04, 0x1e
        /*0076*/ 	.short	(.L_21 - .L_20)
.L_20:
        /*0078*/ 	.word	0x00000000


	//----- nvinfo : EIATTR_CBANK_PARAM_SIZE
	.align		4
.L_21:
        /*007c*/ 	.byte	0x03, 0x19
        /*007e*/ 	.short	0x0020


	//----- nvinfo : EIATTR_PARAM_CBANK
	.align		4
        /*0080*/ 	.byte	0x04, 0x0a
        /*0082*/ 	.short	(.L_23 - .L_22)
	.align		4
.L_22:
        /*0084*/ 	.word	index@(.nv.constant0._Z15atomic_add_testPfPiS_ii)
        /*0088*/ 	.short	0x0380
        /*008a*/ 	.short	0x0020


	//----- nvinfo : EIATTR_SW_WAR
	.align		4
.L_23:
        /*008c*/ 	.byte	0x04, 0x36
        /*008e*/ 	.short	(.L_25 - .L_24)
.L_24:
        /*0090*/ 	.word	0x00000008
.L_25:


//--------------------- .nv.callgraph             --------------------------
	.section	.nv.callgraph,"",@"SHT_CUDA_CALLGRAPH"
	.align	4
	.sectionentsize	8
	.align		4
        /*0000*/ 	.word	0x00000000
	.align		4
        /*0004*/ 	.word	0xffffffff
	.align		4
        /*0008*/ 	.word	0x00000000
	.align		4
        /*000c*/ 	.word	0xfffffffe
	.align		4
        /*0010*/ 	.word	0x00000000
	.align		4
        /*0014*/ 	.word	0xfffffffd
	.align		4
        /*0018*/ 	.word	0x00000000
	.align		4
        /*001c*/ 	.word	0xfffffffc


//--------------------- .text._Z15atomic_add_testPfPiS_ii --------------------------
	.section	.text._Z15atomic_add_testPfPiS_ii,"ax",@progbits
	.align	128
        .global         _Z15atomic_add_testPfPiS_ii
        .type           _Z15atomic_add_testPfPiS_ii,@function
        .size           _Z15atomic_add_testPfPiS_ii,(.L_x_2 - _Z15atomic_add_testPfPiS_ii)
        .other          _Z15atomic_add_testPfPiS_ii,@"STO_CUDA_ENTRY STV_DEFAULT"
_Z15atomic_add_testPfPiS_ii:
.text._Z15atomic_add_testPfPiS_ii:
[----:B------:R-:W-:Y:S01]  /*0000*/  LDC R1, c[0x0][0x37c] ;  /* 0x0000df00ff017b82 */ /* 0x000fe20000000800 */
[----:B------:R-:W0:Y:S07]  /*0010*/  S2R R0, SR_TID.X ;  /* 0x0000000000007919 */ /* 0x000e2e0000002100 */
[----:B------:R-:W0:Y:S01]  /*0020*/  S2UR UR4, SR_CTAID.X ;  /* 0x00000000000479c3 */ /* 0x000e220000002500 */
[----:B------:R-:W1:Y:S07]  /*0030*/  LDCU UR5, c[0x0][0x398] ;  /* 0x00007300ff0577ac */ /* 0x000e6e0008000800 */
[----:B------:R-:W0:Y:S02]  /*0040*/  LDC R15, c[0x0][0x360] ;  /* 0x0000d800ff0f7b82 */ /* 0x000e240000000800 */
[----:B0-----:R-:W-:-:S05]  /*0050*/  IMAD R0, R15, UR4, R0 ;  /* 0x000000040f007c24 */ /* 0x001fca000f8e0200 */
[----:B-1----:R-:W-:-:S13]  /*0060*/  ISETP.GE.AND P0, PT, R0, UR5, PT ;  /* 0x0000000500007c0c */ /* 0x002fda000bf06270 */
[----:B------:R-:W-:Y:S05]  /*0070*/  @P0 EXIT ;  /* 0x000000000000094d */ /* 0x000fea0003800000 */
[----:B------:R-:W0:Y:S01]  /*0080*/  LDC.64 R10, c[0x0][0x390] ;  /* 0x0000e400ff0a7b82 */ /* 0x000e220000000a00 */
[----:B------:R-:W1:Y:S01]  /*0090*/  LDCU UR4, c[0x0][0x370] ;  /* 0x00006e00ff0477ac */ /* 0x000e620008000800 */
[----:B------:R-:W2:Y:S06]  /*00a0*/  LDCU.64 UR6, c[0x0][0x358] ;  /* 0x00006b00ff0677ac */ /* 0x000eac0008000a00 */
[----:B------:R-:W3:Y:S08]  /*00b0*/  LDC.64 R12, c[0x0][0x380] ;  /* 0x0000e000ff0c7b82 */ /* 0x000ef00000000a00 */
[----:B------:R-:W4:Y:S01]  /*00c0*/  LDC.64 R8, c[0x0][0x388] ;  /* 0x0000e200ff087b82 */ /* 0x000f220000000a00 */
[----:B-1----:R-:W-:-:S07]  /*00d0*/  IMAD R15, R15, UR4, RZ ;  /* 0x000000040f0f7c24 */ /* 0x002fce000f8e02ff */
.L_x_0:
[----:B----4-:R-:W-:-:S04]  /*00e0*/  IMAD.WIDE R2, R0, 0x4, R8 ;  /* 0x0000000400027825 */ /* 0x010fc800078e0208 */
[----:B-1-3--:R-:W-:Y:S02]  /*00f0*/  IMAD.WIDE R6, R0, 0x4, R12 ;  /* 0x0000000400067825 */ /* 0x00afe400078e020c */
[----:B--2---:R-:W0:Y:S04]  /*0100*/  LDG.E R3, desc[UR6][R2.64] ;  /* 0x0000000602037981 */ /* 0x004e28000c1e1900 */
[----:B------:R-:W2:Y:S01]  /*0110*/  LDG.E R7, desc[UR6][R6.64] ;  /* 0x0000000606077981 */ /* 0x000ea2000c1e1900 */
[----:B------:R-:W-:-:S04]  /*0120*/  IADD3 R0, PT, PT, R15, R0, RZ ;  /* 0x000000000f007210 */ /* 0x000fc80007ffe0ff */
[----:B------:R-:W-:Y:S01]  /*0130*/  ISETP.GE.AND P0, PT, R0, UR5, PT ;  /* 0x0000000500007c0c */ /* 0x000fe2000bf06270 */
[----:B0-----:R-:W-:-:S05]  /*0140*/  IMAD.WIDE R4, R3, 0x4, R10 ;  /* 0x0000000403047825 */ /* 0x001fca00078e020a */
[----:B--2---:R1:W-:Y:S07]  /*0150*/  REDG.E.ADD.F32.FTZ.RN.STRONG.GPU desc[UR6][R4.64], R7 ;  /* 0x00000007040079a6 */ /* 0x0043ee000c12f306 */
[----:B------:R-:W-:Y:S05]  /*0160*/  @!P0 BRA `(.L_x_0) ;  /* 0xfffffffc00dc8947 */ /* 0x000fea000383ffff */
[----:B------:R-:W-:Y:S05]  /*0170*/  EXIT ;  /* 0x000000000000794d */ /* 0x000fea0003800000 */
.L_x_1:
[----:B------:R-:W-:-:S00]  /*0180*/  BRA `(.L_x_1) ;  /* 0xfffffffc00fc7947 */ /* 0x000fc0000383ffff */
[----:B------:R-:W-:-:S00]  /*0190*/  NOP ;  /* 0x0000000000007918 */ /* 0x000fc00000000000 */
        /* <DEDUP_REMOVED lines=14> */
.L_x_2:


//--------------------- .nv.shared.reserved.0     --------------------------
	.section	.nv.shared.reserved.0,"aw",@nobits
	.weak		__nv_reservedSMEM_offset_0_alias
	.size		__nv_reservedSMEM_offset_0_alias, 0, 64
	.other		__nv_reservedSMEM_offset_0_alias,@"STO_CUDA_RESERVED_SHARED STV_DEFAULT"
__nv_reservedSMEM_offset_0_alias:
	.zero		0
	.zero		64


//--------------------- .nv.constant0._Z15atomic_add_testPfPiS_ii --------------------------
	.section	.nv.constant0._Z15atomic_add_testPfPiS_ii,"a",@progbits
	.sectionflags	@""
	.align	4
.nv.constant0._Z15atomic_add_testPfPiS_ii:
	.zero		928


//--------------------- SYMBOLS --------------------------

	.type		.nv.reservedSmem.offset0,@object
	.size		.nv.reservedSmem.offset0,0x4
